	.headerflags	@"EF_CUDA_TEXMODE_UNIFIED EF_CUDA_64BIT_ADDRESS EF_CUDA_ACCELERATORS EF_CUDA_SM90 EF_CUDA_VIRTUAL_SM(EF_CUDA_SM90)"
	.elftype	@"ET_EXEC"


//--------------------- .nv.info                  --------------------------
	.section	.nv.info,"",@"SHT_CUDA_INFO"
	.align	4


	//----- nvinfo : EIATTR_REGCOUNT
	.align		4
        /*0000*/ 	.byte	0x04, 0x2f
        /*0002*/ 	.short	(.L_3 - .L_2)
	.align		4
.L_2:
        /*0004*/ 	.word	index@(triton_poi_fused__native_batch_norm_legit_no_training_leaky_relu_8)
        /*0008*/ 	.word	0x00000010


	//----- nvinfo : EIATTR_MIN_STACK_SIZE
	.align		4
.L_3:
        /*000c*/ 	.byte	0x04, 0x12
        /*000e*/ 	.short	(.L_5 - .L_4)
	.align		4
.L_4:
        /*0010*/ 	.word	index@(triton_poi_fused__native_batch_norm_legit_no_training_leaky_relu_8)
        /*0014*/ 	.word	0x00000000


	//----- nvinfo : EIATTR_FRAME_SIZE
	.align		4
.L_5:
        /*0018*/ 	.byte	0x04, 0x11
        /*001a*/ 	.short	(.L_7 - .L_6)
	.align		4
.L_6:
        /*001c*/ 	.word	index@(triton_poi_fused__native_batch_norm_legit_no_training_leaky_relu_8)
        /*0020*/ 	.word	0x00000000


	//----- nvinfo : EIATTR_MIN_STACK_SIZE
	.align		4
.L_7:
        /*0024*/ 	.byte	0x04, 0x12
        /*0026*/ 	.short	(.L_9 - .L_8)
	.align		4
.L_8:
        /*0028*/ 	.word	index@(triton_poi_fused__native_batch_norm_legit_no_training_leaky_relu_8)
        /*002c*/ 	.word	0x00000000
.L_9:


//--------------------- .nv.info.triton_poi_fused__native_batch_norm_legit_no_training_leaky_relu_8 --------------------------
	.section	.nv.info.triton_poi_fused__native_batch_norm_legit_no_training_leaky_relu_8,"",@"SHT_CUDA_INFO"
	.sectionflags	@""
	.align	4


	//----- nvinfo : EIATTR_CUDA_API_VERSION
	.align		4
        /*0000*/ 	.byte	0x04, 0x37
        /*0002*/ 	.short	(.L_11 - .L_10)
.L_10:
        /*0004*/ 	.word	0x0000007c


	//----- nvinfo : EIATTR_KPARAM_INFO
	.align		4
.L_11:
        /*0008*/ 	.byte	0x04, 0x17
        /*000a*/ 	.short	(.L_13 - .L_12)
.L_12:
        /*000c*/ 	.word	0x00000000
        /*0010*/ 	.short	0x0006
        /*0012*/ 	.short	0x0030
        /*0014*/ 	.byte	0x00, 0xf0, 0x11, 0x00


	//----- nvinfo : EIATTR_KPARAM_INFO
	.align		4
.L_13:
        /*0018*/ 	.byte	0x04, 0x17
        /*001a*/ 	.short	(.L_15 - .L_14)
.L_14:
        /*001c*/ 	.word	0x00000000
        /*0020*/ 	.short	0x0005
        /*0022*/ 	.short	0x0028
        /*0024*/ 	.byte	0x00, 0xf4, 0x21, 0x00


	//----- nvinfo : EIATTR_KPARAM_INFO
	.align		4
.L_15:
        /*0028*/ 	.byte	0x04, 0x17
        /*002a*/ 	.short	(.L_17 - .L_16)
.L_16:
        /*002c*/ 	.word	0x00000000
        /*0030*/ 	.short	0x0004
        /*0032*/ 	.short	0x0020
        /*0034*/ 	.byte	0x00, 0xf4, 0x21, 0x00


	//----- nvinfo : EIATTR_KPARAM_INFO
	.align		4
.L_17:
        /*0038*/ 	.byte	0x04, 0x17
        /*003a*/ 	.short	(.L_19 - .L_18)
.L_18:
        /*003c*/ 	.word	0x00000000
        /*0040*/ 	.short	0x0003
        /*0042*/ 	.short	0x0018
        /*0044*/ 	.byte	0x00, 0xf4, 0x21, 0x00


	//----- nvinfo : EIATTR_KPARAM_INFO
	.align		4
.L_19:
        /*0048*/ 	.byte	0x04, 0x17
        /*004a*/ 	.short	(.L_21 - .L_20)
.L_20:
        /*004c*/ 	.word	0x00000000
        /*0050*/ 	.short	0x0002
        /*0052*/ 	.short	0x0010
        /*0054*/ 	.byte	0x00, 0xf4, 0x21, 0x00


	//----- nvinfo : EIATTR_KPARAM_INFO
	.align		4
.L_21:
        /*0058*/ 	.byte	0x04, 0x17
        /*005a*/ 	.short	(.L_23 - .L_22)
.L_22:
        /*005c*/ 	.word	0x00000000
        /*0060*/ 	.short	0x0001
        /*0062*/ 	.short	0x0008
        /*0064*/ 	.byte	0x00, 0xf4, 0x21, 0x00


	//----- nvinfo : EIATTR_KPARAM_INFO
	.align		4
.L_23:
        /*0068*/ 	.byte	0x04, 0x17
        /*006a*/ 	.short	(.L_25 - .L_24)
.L_24:
        /*006c*/ 	.word	0x00000000
        /*0070*/ 	.short	0x0000
        /*0072*/ 	.short	0x0000
        /*0074*/ 	.byte	0x00, 0xf4, 0x21, 0x00


	//----- nvinfo : EIATTR_SPARSE_MMA_MASK
	.align		4
.L_25:
        /*0078*/ 	.byte	0x03, 0x50
        /*007a*/ 	.short	0x0000


	//----- nvinfo : EIATTR_MAXREG_COUNT
	.align		4
        /*007c*/ 	.byte	0x03, 0x1b
        /*007e*/ 	.short	0x00ff


	//----- nvinfo : EIATTR_EXIT_INSTR_OFFSETS
	.align		4
        /*0080*/ 	.byte	0x04, 0x1c
        /*0082*/ 	.short	(.L_27 - .L_26)


	//   ....[0]....
.L_26:
        /*0084*/ 	.word	0x000003d0


	//----- nvinfo : EIATTR_REQNTID
	.align		4
.L_27:
        /*0088*/ 	.byte	0x04, 0x10
        /*008a*/ 	.short	(.L_29 - .L_28)
.L_28:
        /*008c*/ 	.word	0x00000080
        /*0090*/ 	.word	0x00000001
        /*0094*/ 	.word	0x00000001


	//----- nvinfo : EIATTR_CBANK_PARAM_SIZE
	.align		4
.L_29:
        /*0098*/ 	.byte	0x03, 0x19
        /*009a*/ 	.short	0x0034


	//----- nvinfo : EIATTR_PARAM_CBANK
	.align		4
        /*009c*/ 	.byte	0x04, 0x0a
        /*009e*/ 	.short	(.L_31 - .L_30)
	.align		4
.L_30:
        /*00a0*/ 	.word	index@(.nv.constant0.triton_poi_fused__native_batch_norm_legit_no_training_leaky_relu_8)
        /*00a4*/ 	.short	0x0210
        /*00a6*/ 	.short	0x0034


	//----- nvinfo : EIATTR_SW_WAR
	.align		4
.L_31:
        /*00a8*/ 	.byte	0x04, 0x36
        /*00aa*/ 	.short	(.L_33 - .L_32)
.L_32:
        /*00ac*/ 	.word	0x00000008
.L_33:


//--------------------- .nv.callgraph             --------------------------
	.section	.nv.callgraph,"",@"SHT_CUDA_CALLGRAPH"
	.align	4
	.sectionentsize	8
	.align		4
        /*0000*/ 	.word	0x00000000
	.align		4
        /*0004*/ 	.word	0xffffffff
	.align		4
        /*0008*/ 	.word	0x00000000
	.align		4
        /*000c*/ 	.word	0xfffffffe
	.align		4
        /*0010*/ 	.word	0x00000000
	.align		4
        /*0014*/ 	.word	0xfffffffd
	.align		4
        /*0018*/ 	.word	0x00000000
	.align		4
        /*001c*/ 	.word	0xfffffffc


//--------------------- .nv.constant4             --------------------------
	.section	.nv.constant4,"a",@progbits
	.align	8
	.align		8
.nv.constant4:
        /*0000*/ 	.dword	_$_str
	.align		8
        /*0008*/ 	.dword	_$_str_$_2


//--------------------- .text.triton_poi_fused__native_batch_norm_legit_no_training_leaky_relu_8 --------------------------
	.section	.text.triton_poi_fused__native_batch_norm_legit_no_training_leaky_relu_8,"ax",@progbits
	.align	128
        .global         triton_poi_fused__native_batch_norm_legit_no_training_leaky_relu_8
        .type           triton_poi_fused__native_batch_norm_legit_no_training_leaky_relu_8,@function
        .size           triton_poi_fused__native_batch_norm_legit_no_training_leaky_relu_8,(.L_x_1 - triton_poi_fused__native_batch_norm_legit_no_training_leaky_relu_8)
        .other          triton_poi_fused__native_batch_norm_legit_no_training_leaky_relu_8,@"STO_CUDA_ENTRY STV_DEFAULT"
triton_poi_fused__native_batch_norm_legit_no_training_leaky_relu_8:
.text.triton_poi_fused__native_batch_norm_legit_no_training_leaky_relu_8:
[----:B------:R-:W-:Y:S01]  /*0000*/  LDC R1, c[0x0][0x28] ;  /* 0x00000a00ff017b82 */ /* 0x000fe20000000800 */
[----:B------:R-:W1:Y:S07]  /*0010*/  S2R R0, SR_TID.X ;  /* 0x0000000000007919 */ /* 0x000e6e0000002100 */
[----:B------:R-:W2:Y:S01]  /*0020*/  LDC.64 R2, c[0x0][0x228] ;  /* 0x00008a00ff027b82 */ /* 0x000ea20000000a00 */
[----:B------:R-:W-:Y:S01]  /*0030*/  ULDC.64 UR4, c[0x0][0x208] ;  /* 0x0000820000047ab9 */ /* 0x000fe20000000a00 */
[----:B------:R-:W3:Y:S06]  /*0040*/  S2R R7, SR_CTAID.X ;  /* 0x0000000000077919 */ /* 0x000eec0000002500 */
[----:B------:R-:W4:Y:S08]  /*0050*/  LDC.64 R8, c[0x0][0x230] ;  /* 0x00008c00ff087b82 */ /* 0x000f300000000a00 */
[----:B------:R-:W5:Y:S01]  /*0060*/  LDC.64 R10, c[0x0][0x238] ;  /* 0x00008e00ff0a7b82 */ /* 0x000f620000000a00 */
[----:B-1----:R-:W-:-:S02]  /*0070*/  SHF.L.U32 R0, R0, 0x1, RZ ;  /* 0x0000000100007819 */ /* 0x002fc400000006ff */
[----:B---3--:R-:W-:Y:S02]  /*0080*/  SHF.R.S32.HI R5, RZ, 0x17, R7 ;  /* 0x00000017ff057819 */ /* 0x008fe40000011407 */
[----:B------:R-:W-:Y:S02]  /*0090*/  LOP3.LUT R0, R0, 0xfe, RZ, 0xc0, !PT ;  /* 0x000000fe00007812 */ /* 0x000fe400078ec0ff */
[----:B------:R-:W-:Y:S02]  /*00a0*/  SGXT R5, R5, 0x1 ;  /* 0x000000010505781a */ /* 0x000fe40000000200 */
[----:B------:R-:W-:Y:S02]  /*00b0*/  LEA R0, R7, R0, 0x8 ;  /* 0x0000000007007211 */ /* 0x000fe400078e40ff */
[----:B------:R-:W1:Y:S02]  /*00c0*/  LDC.64 R6, c[0x0][0x220] ;  /* 0x00008800ff067b82 */ /* 0x000e640000000a00 */
[----:B------:R-:W-:-:S04]  /*00d0*/  LEA.HI R5, R5, R0, RZ, 0x6 ;  /* 0x0000000005057211 */ /* 0x000fc800078f30ff */
[----:B------:R-:W-:-:S04]  /*00e0*/  LOP3.LUT R5, R5, 0xffffffc0, RZ, 0xc0, !PT ;  /* 0xffffffc005057812 */ /* 0x000fc800078ec0ff */
[----:B------:R-:W-:Y:S02]  /*00f0*/  IADD3 R13, R0, -R5, RZ ;  /* 0x80000005000d7210 */ /* 0x000fe40007ffe0ff */
[----:B------:R-:W3:Y:S03]  /*0100*/  LDC.64 R4, c[0x0][0x218] ;  /* 0x00008600ff047b82 */ /* 0x000ee60000000a00 */
[----:B--2---:R-:W-:-:S06]  /*0110*/  IMAD.WIDE R2, R13, 0x4, R2 ;  /* 0x000000040d027825 */ /* 0x004fcc00078e0202 */
[----:B------:R-:W2:Y:S01]  /*0120*/  LDG.E.EL.64 R2, desc[UR4][R2.64] ;  /* 0x0000000402027981 */ /* 0x000ea2000c2e1b00 */
[----:B-1----:R-:W-:-:S06]  /*0130*/  IMAD.WIDE R6, R13, 0x4, R6 ;  /* 0x000000040d067825 */ /* 0x002fcc00078e0206 */
[----:B------:R-:W2:Y:S01]  /*0140*/  LDG.E.EL.64 R6, desc[UR4][R6.64] ;  /* 0x0000000406067981 */ /* 0x000ea2000c2e1b00 */
[----:B---3--:R-:W-:-:S06]  /*0150*/  IMAD.WIDE R4, R0, 0x4, R4 ;  /* 0x0000000400047825 */ /* 0x008fcc00078e0204 */
[----:B------:R-:W3:Y:S01]  /*0160*/  LDG.E.64 R4, desc[UR4][R4.64] ;  /* 0x0000000404047981 */ /* 0x000ee2000c1e1b00 */
[----:B----4-:R-:W-:-:S04]  /*0170*/  IMAD.WIDE R8, R13, 0x4, R8 ;  /* 0x000000040d087825 */ /* 0x010fc800078e0208 */
[----:B-----5:R-:W-:Y:S02]  /*0180*/  IMAD.WIDE R10, R13, 0x4, R10 ;  /* 0x000000040d0a7825 */ /* 0x020fe400078e020a */
[----:B------:R-:W4:Y:S04]  /*0190*/  LDG.E.EL.64 R8, desc[UR4][R8.64] ;  /* 0x0000000408087981 */ /* 0x000f28000c2e1b00 */
[----:B------:R-:W4:Y:S01]  /*01a0*/  LDG.E.EL.64 R10, desc[UR4][R10.64] ;  /* 0x000000040a0a7981 */ /* 0x000f22000c2e1b00 */
[----:B--2---:R-:W-:Y:S01]  /*01b0*/  FADD R2, R2, 9.9999997473787516356e-06 ;  /* 0x3727c5ac02027421 */ /* 0x004fe20000000000 */
[----:B------:R-:W-:-:S03]  /*01c0*/  FADD R3, R3, 9.9999997473787516356e-06 ;  /* 0x3727c5ac03037421 */ /* 0x000fc60000000000 */
[----:B------:R-:W1:Y:S08]  /*01d0*/  MUFU.SQRT R12, R2 ;  /* 0x00000002000c7308 */ /* 0x000e700000002000 */
[----:B------:R-:W2:Y:S01]  /*01e0*/  MUFU.SQRT R13, R3 ;  /* 0x00000003000d7308 */ /* 0x000ea20000002000 */
[C---:B-1----:R-:W-:Y:S02]  /*01f0*/  FSETP.GT.AND P0, PT, R12.reuse, 8.50705917302346158658e+37, PT ;  /* 0x7e8000000c00780b */ /* 0x042fe40003f04000 */
[----:B------:R-:W-:-:S02]  /*0200*/  FSETP.GEU.AND P2, PT, R12, 1.175494350822287508e-38, PT ;  /* 0x008000000c00780b */ /* 0x000fc40003f4e000 */
[C---:B--2---:R-:W-:Y:S02]  /*0210*/  FSETP.GT.AND P1, PT, R13.reuse, 8.50705917302346158658e+37, PT ;  /* 0x7e8000000d00780b */ /* 0x044fe40003f24000 */
[----:B------:R-:W-:-:S07]  /*0220*/  FSETP.GEU.AND P3, PT, R13, 1.175494350822287508e-38, PT ;  /* 0x008000000d00780b */ /* 0x000fce0003f6e000 */
[----:B------:R-:W-:Y:S01]  /*0230*/  @P0 FMUL R12, R12, 0.25 ;  /* 0x3e8000000c0c0820 */ /* 0x000fe20000400000 */
[----:B------:R-:W-:-:S03]  /*0240*/  HFMA2.MMA R2, -RZ, RZ, 1.625, 0 ;  /* 0x3e800000ff027435 */ /* 0x000fc600000001ff */
[----:B------:R-:W-:Y:S01]  /*0250*/  @!P2 FMUL R12, R12, 16777216 ;  /* 0x4b8000000c0ca820 */ /* 0x000fe20000400000 */
[----:B------:R-:W-:-:S04]  /*0260*/  @P1 FMUL R13, R13, 0.25 ;  /* 0x3e8000000d0d1820 */ /* 0x000fc80000400000 */
[----:B------:R-:W-:Y:S01]  /*0270*/  @!P3 FMUL R13, R13, 16777216 ;  /* 0x4b8000000d0db820 */ /* 0x000fe20000400000 */
[----:B------:R-:W1:Y:S01]  /*0280*/  MUFU.RCP R12, R12 ;  /* 0x0000000c000c7308 */ /* 0x000e620000001000 */
[----:B------:R-:W-:-:S07]  /*0290*/  FSEL R3, R2, 1, P0 ;  /* 0x3f80000002037808 */ /* 0x000fce0000000000 */
[----:B------:R-:W2:Y:S01]  /*02a0*/  MUFU.RCP R13, R13 ;  /* 0x0000000d000d7308 */ /* 0x000ea20000001000 */
[----:B------:R-:W-:Y:S01]  /*02b0*/  FSEL R2, R2, 1, P1 ;  /* 0x3f80000002027808 */ /* 0x000fe20000800000 */
[----:B------:R-:W-:Y:S01]  /*02c0*/  @!P2 FMUL R3, R3, 16777216 ;  /* 0x4b8000000303a820 */ /* 0x000fe20000400000 */
[----:B---3--:R-:W-:-:S03]  /*02d0*/  FADD R5, R5, -R7 ;  /* 0x8000000705057221 */ /* 0x008fc60000000000 */
[----:B------:R-:W-:Y:S01]  /*02e0*/  @!P3 FMUL R2, R2, 16777216 ;  /* 0x4b8000000202b820 */ /* 0x000fe20000400000 */
[----:B------:R-:W-:Y:S01]  /*02f0*/  FADD R4, R4, -R6 ;  /* 0x8000000604047221 */ /* 0x000fe20000000000 */
[----:B-1----:R-:W-:Y:S02]  /*0300*/  FMUL R7, R12, R3 ;  /* 0x000000030c077220 */ /* 0x002fe40000400000 */
[----:B--2---:R-:W-:Y:S02]  /*0310*/  FMUL R6, R13, R2 ;  /* 0x000000020d067220 */ /* 0x004fe40000400000 */
[----:B------:R-:W1:Y:S01]  /*0320*/  LDC.64 R2, c[0x0][0x210] ;  /* 0x00008400ff027b82 */ /* 0x000e620000000a00 */
[----:B------:R-:W-:Y:S01]  /*0330*/  FMUL R7, R4, R7 ;  /* 0x0000000704077220 */ /* 0x000fe20000400000 */
[----:B------:R-:W-:-:S03]  /*0340*/  FMUL R6, R5, R6 ;  /* 0x0000000605067220 */ /* 0x000fc60000400000 */
[----:B----4-:R-:W-:Y:S01]  /*0350*/  FFMA R8, R8, R7, R10 ;  /* 0x0000000708087223 */ /* 0x010fe2000000000a */
[----:B------:R-:W-:-:S04]  /*0360*/  FFMA R9, R9, R6, R11 ;  /* 0x0000000609097223 */ /* 0x000fc8000000000b */
[----:B------:R-:W-:Y:S02]  /*0370*/  FSETP.GT.AND P0, PT, R8, RZ, PT ;  /* 0x000000ff0800720b */ /* 0x000fe40003f04000 */
[----:B------:R-:W-:-:S11]  /*0380*/  FSETP.GT.AND P1, PT, R9, RZ, PT ;  /* 0x000000ff0900720b */ /* 0x000fd60003f24000 */
[----:B------:R-:W-:Y:S01]  /*0390*/  @!P0 FMUL R8, R8, 0.10000000149011611938 ;  /* 0x3dcccccd08088820 */ /* 0x000fe20000400000 */
[----:B-1----:R-:W-:-:S04]  /*03a0*/  IMAD.WIDE R2, R0, 0x4, R2 ;  /* 0x0000000400027825 */ /* 0x002fc800078e0202 */
[----:B------:R-:W-:-:S05]  /*03b0*/  @!P1 FMUL R9, R9, 0.10000000149011611938 ;  /* 0x3dcccccd09099820 */ /* 0x000fca0000400000 */
[----:B------:R-:W-:Y:S01]  /*03c0*/  STG.E.64 desc[UR4][R2.64], R8 ;  /* 0x0000000802007986 */ /* 0x000fe2000c101b04 */
[----:B------:R-:W-:Y:S05]  /*03d0*/  EXIT ;  /* 0x000000000000794d */ /* 0x000fea0003800000 */
.L_x_0:
[----:B------:R-:W-:-:S00]  /*03e0*/  BRA `(.L_x_0) ;  /* 0xfffffffc00fc7947 */ /* 0x000fc0000383ffff */
[----:B------:R-:W-:-:S00]  /*03f0*/  NOP ;  /* 0x0000000000007918 */ /* 0x000fc00000000000 */
        /* <DEDUP_REMOVED lines=8> */
.L_x_1:


//--------------------- .nv.global.init           --------------------------
	.section	.nv.global.init,"aw",@progbits
.nv.global.init:
	.type		_$_str,@object
	.size		_$_str,(_$_str_$_2 - _$_str)
_$_str:
        /*0000*/ 	.byte	0x5f, 0x5f, 0x43, 0x55, 0x44, 0x41, 0x5f, 0x46, 0x54, 0x5a, 0x00
	.type		_$_str_$_2,@object
	.size		_$_str_$_2,(.L_1 - _$_str_$_2)
_$_str_$_2:
        /*000b*/ 	.byte	0x5f, 0x5f, 0x43, 0x55, 0x44, 0x41, 0x5f, 0x50, 0x52, 0x45, 0x43, 0x5f, 0x53, 0x51, 0x52, 0x54
        /*001b*/ 	.byte	0x00
.L_1:


//--------------------- .nv.constant0.triton_poi_fused__native_batch_norm_legit_no_training_leaky_relu_8 --------------------------
	.section	.nv.constant0.triton_poi_fused__native_batch_norm_legit_no_training_leaky_relu_8,"a",@progbits
	.sectionflags	@""
	.align	4
.nv.constant0.triton_poi_fused__native_batch_norm_legit_no_training_leaky_relu_8:
	.zero		580
